	.headerflags	@"EF_CUDA_TEXMODE_UNIFIED EF_CUDA_64BIT_ADDRESS EF_CUDA_ACCELERATORS EF_CUDA_SM90 EF_CUDA_VIRTUAL_SM(EF_CUDA_SM90)"
	.elftype	@"ET_EXEC"


//--------------------- .nv.info                  --------------------------
	.section	.nv.info,"",@"SHT_CUDA_INFO"
	.align	4


	//----- nvinfo : EIATTR_REGCOUNT
	.align		4
        /*0000*/ 	.byte	0x04, 0x2f
        /*0002*/ 	.short	(.L_1 - .L_0)
	.align		4
.L_0:
        /*0004*/ 	.word	index@(triton_poi_fused_add_convolution_relu_sub_threshold_backward_13)
        /*0008*/ 	.word	0x00000010


	//----- nvinfo : EIATTR_MIN_STACK_SIZE
	.align		4
.L_1:
        /*000c*/ 	.byte	0x04, 0x12
        /*000e*/ 	.short	(.L_3 - .L_2)
	.align		4
.L_2:
        /*0010*/ 	.word	index@(triton_poi_fused_add_convolution_relu_sub_threshold_backward_13)
        /*0014*/ 	.word	0x00000000


	//----- nvinfo : EIATTR_FRAME_SIZE
	.align		4
.L_3:
        /*0018*/ 	.byte	0x04, 0x11
        /*001a*/ 	.short	(.L_5 - .L_4)
	.align		4
.L_4:
        /*001c*/ 	.word	index@(triton_poi_fused_add_convolution_relu_sub_threshold_backward_13)
        /*0020*/ 	.word	0x00000000


	//----- nvinfo : EIATTR_MIN_STACK_SIZE
	.align		4
.L_5:
        /*0024*/ 	.byte	0x04, 0x12
        /*0026*/ 	.short	(.L_7 - .L_6)
	.align		4
.L_6:
        /*0028*/ 	.word	index@(triton_poi_fused_add_convolution_relu_sub_threshold_backward_13)
        /*002c*/ 	.word	0x00000000
.L_7:


//--------------------- .nv.info.triton_poi_fused_add_convolution_relu_sub_threshold_backward_13 --------------------------
	.section	.nv.info.triton_poi_fused_add_convolution_relu_sub_threshold_backward_13,"",@"SHT_CUDA_INFO"
	.sectionflags	@""
	.align	4


	//----- nvinfo : EIATTR_CUDA_API_VERSION
	.align		4
        /*0000*/ 	.byte	0x04, 0x37
        /*0002*/ 	.short	(.L_9 - .L_8)
.L_8:
        /*0004*/ 	.word	0x0000007c


	//----- nvinfo : EIATTR_KPARAM_INFO
	.align		4
.L_9:
        /*0008*/ 	.byte	0x04, 0x17
        /*000a*/ 	.short	(.L_11 - .L_10)
.L_10:
        /*000c*/ 	.word	0x00000000
        /*0010*/ 	.short	0x0005
        /*0012*/ 	.short	0x0028
        /*0014*/ 	.byte	0x00, 0xf0, 0x11, 0x00


	//----- nvinfo : EIATTR_KPARAM_INFO
	.align		4
.L_11:
        /*0018*/ 	.byte	0x04, 0x17
        /*001a*/ 	.short	(.L_13 - .L_12)
.L_12:
        /*001c*/ 	.word	0x00000000
        /*0020*/ 	.short	0x0004
        /*0022*/ 	.short	0x0020
        /*0024*/ 	.byte	0x00, 0xf4, 0x21, 0x00


	//----- nvinfo : EIATTR_KPARAM_INFO
	.align		4
.L_13:
        /*0028*/ 	.byte	0x04, 0x17
        /*002a*/ 	.short	(.L_15 - .L_14)
.L_14:
        /*002c*/ 	.word	0x00000000
        /*0030*/ 	.short	0x0003
        /*0032*/ 	.short	0x0018
        /*0034*/ 	.byte	0x00, 0xf4, 0x21, 0x00


	//----- nvinfo : EIATTR_KPARAM_INFO
	.align		4
.L_15:
        /*0038*/ 	.byte	0x04, 0x17
        /*003a*/ 	.short	(.L_17 - .L_16)
.L_16:
        /*003c*/ 	.word	0x00000000
        /*0040*/ 	.short	0x0002
        /*0042*/ 	.short	0x0010
        /*0044*/ 	.byte	0x00, 0xf4, 0x21, 0x00


	//----- nvinfo : EIATTR_KPARAM_INFO
	.align		4
.L_17:
        /*0048*/ 	.byte	0x04, 0x17
        /*004a*/ 	.short	(.L_19 - .L_18)
.L_18:
        /*004c*/ 	.word	0x00000000
        /*0050*/ 	.short	0x0001
        /*0052*/ 	.short	0x0008
        /*0054*/ 	.byte	0x00, 0xf4, 0x21, 0x00


	//----- nvinfo : EIATTR_KPARAM_INFO
	.align		4
.L_19:
        /*0058*/ 	.byte	0x04, 0x17
        /*005a*/ 	.short	(.L_21 - .L_20)
.L_20:
        /*005c*/ 	.word	0x00000000
        /*0060*/ 	.short	0x0000
        /*0062*/ 	.short	0x0000
        /*0064*/ 	.byte	0x00, 0xf4, 0x21, 0x00


	//----- nvinfo : EIATTR_SPARSE_MMA_MASK
	.align		4
.L_21:
        /*0068*/ 	.byte	0x03, 0x50
        /*006a*/ 	.short	0x0000


	//----- nvinfo : EIATTR_MAXREG_COUNT
	.align		4
        /*006c*/ 	.byte	0x03, 0x1b
        /*006e*/ 	.short	0x00ff


	//----- nvinfo : EIATTR_EXIT_INSTR_OFFSETS
	.align		4
        /*0070*/ 	.byte	0x04, 0x1c
        /*0072*/ 	.short	(.L_23 - .L_22)


	//   ....[0]....
.L_22:
        /*0074*/ 	.word	0x000002a0


	//----- nvinfo : EIATTR_REQNTID
	.align		4
.L_23:
        /*0078*/ 	.byte	0x04, 0x10
        /*007a*/ 	.short	(.L_25 - .L_24)
.L_24:
        /*007c*/ 	.word	0x00000080
        /*0080*/ 	.word	0x00000001
        /*0084*/ 	.word	0x00000001


	//----- nvinfo : EIATTR_CBANK_PARAM_SIZE
	.align		4
.L_25:
        /*0088*/ 	.byte	0x03, 0x19
        /*008a*/ 	.short	0x002c


	//----- nvinfo : EIATTR_PARAM_CBANK
	.align		4
        /*008c*/ 	.byte	0x04, 0x0a
        /*008e*/ 	.short	(.L_27 - .L_26)
	.align		4
.L_26:
        /*0090*/ 	.word	index@(.nv.constant0.triton_poi_fused_add_convolution_relu_sub_threshold_backward_13)
        /*0094*/ 	.short	0x0210
        /*0096*/ 	.short	0x002c


	//----- nvinfo : EIATTR_SW_WAR
	.align		4
.L_27:
        /*0098*/ 	.byte	0x04, 0x36
        /*009a*/ 	.short	(.L_29 - .L_28)
.L_28:
        /*009c*/ 	.word	0x00000008
.L_29:


//--------------------- .nv.callgraph             --------------------------
	.section	.nv.callgraph,"",@"SHT_CUDA_CALLGRAPH"
	.align	4
	.sectionentsize	8
	.align		4
        /*0000*/ 	.word	0x00000000
	.align		4
        /*0004*/ 	.word	0xffffffff
	.align		4
        /*0008*/ 	.word	0x00000000
	.align		4
        /*000c*/ 	.word	0xfffffffe
	.align		4
        /*0010*/ 	.word	0x00000000
	.align		4
        /*0014*/ 	.word	0xfffffffd
	.align		4
        /*0018*/ 	.word	0x00000000
	.align		4
        /*001c*/ 	.word	0xfffffffc


//--------------------- .text.triton_poi_fused_add_convolution_relu_sub_threshold_backward_13 --------------------------
	.section	.text.triton_poi_fused_add_convolution_relu_sub_threshold_backward_13,"ax",@progbits
	.align	128
        .global         triton_poi_fused_add_convolution_relu_sub_threshold_backward_13
        .type           triton_poi_fused_add_convolution_relu_sub_threshold_backward_13,@function
        .size           triton_poi_fused_add_convolution_relu_sub_threshold_backward_13,(.L_x_1 - triton_poi_fused_add_convolution_relu_sub_threshold_backward_13)
        .other          triton_poi_fused_add_convolution_relu_sub_threshold_backward_13,@"STO_CUDA_ENTRY STV_DEFAULT"
triton_poi_fused_add_convolution_relu_sub_threshold_backward_13:
.text.triton_poi_fused_add_convolution_relu_sub_threshold_backward_13:
[----:B------:R-:W-:Y:S01]  /*0000*/  LDC R1, c[0x0][0x28] ;  /* 0x00000a00ff017b82 */ /* 0x000fe20000000800 */
[----:B------:R-:W1:Y:S07]  /*0010*/  S2R R0, SR_TID.X ;  /* 0x0000000000007919 */ /* 0x000e6e0000002100 */
[----:B------:R-:W2:Y:S01]  /*0020*/  LDC.64 R2, c[0x0][0x210] ;  /* 0x00008400ff027b82 */ /* 0x000ea20000000a00 */
[----:B------:R-:W-:Y:S01]  /*0030*/  ULDC.64 UR4, c[0x0][0x208] ;  /* 0x0000820000047ab9 */ /* 0x000fe20000000a00 */
[----:B------:R-:W-:Y:S01]  /*0040*/  ULDC.64 UR6, c[0x0][0x230] ;  /* 0x00008c0000067ab9 */ /* 0x000fe20000000a00 */
[----:B------:R-:W3:Y:S05]  /*0050*/  S2R R7, SR_CTAID.X ;  /* 0x0000000000077919 */ /* 0x000eea0000002500 */
[----:B------:R-:W4:Y:S01]  /*0060*/  LDC.64 R4, c[0x0][0x218] ;  /* 0x00008600ff047b82 */ /* 0x000f220000000a00 */
[----:B-1----:R-:W-:Y:S01]  /*0070*/  IMAD.SHL.U32 R0, R0, 0x2, RZ ;  /* 0x0000000200007824 */ /* 0x002fe200078e00ff */
[----:B---3--:R-:W-:-:S04]  /*0080*/  SHF.R.S32.HI R9, RZ, 0x17, R7 ;  /* 0x00000017ff097819 */ /* 0x008fc80000011407 */
[----:B------:R-:W-:Y:S02]  /*0090*/  LOP3.LUT R0, R0, 0xfe, RZ, 0xc0, !PT ;  /* 0x000000fe00007812 */ /* 0x000fe400078ec0ff */
[----:B------:R-:W-:-:S03]  /*00a0*/  SGXT R9, R9, 0x1 ;  /* 0x000000010909781a */ /* 0x000fc60000000200 */
[----:B------:R-:W-:Y:S02]  /*00b0*/  IMAD R0, R7, 0x100, R0 ;  /* 0x0000010007007824 */ /* 0x000fe400078e0200 */
[----:B------:R-:W1:Y:S02]  /*00c0*/  LDC.64 R6, c[0x0][0x220] ;  /* 0x00008800ff067b82 */ /* 0x000e640000000a00 */
[----:B--2---:R-:W-:Y:S01]  /*00d0*/  IMAD.WIDE R2, R0, 0x4, R2 ;  /* 0x0000000400027825 */ /* 0x004fe200078e0202 */
[----:B------:R-:W-:-:S04]  /*00e0*/  LEA.HI R9, R9, R0, RZ, 0x6 ;  /* 0x0000000009097211 */ /* 0x000fc800078f30ff */
[----:B------:R-:W-:Y:S01]  /*00f0*/  LOP3.LUT R9, R9, 0xffffffc0, RZ, 0xc0, !PT ;  /* 0xffffffc009097812 */ /* 0x000fe200078ec0ff */
[----:B------:R-:W2:Y:S04]  /*0100*/  LDG.E.64 R2, desc[UR4][R2.64] ;  /* 0x0000000402027981 */ /* 0x000ea8000c1e1b00 */
[----:B------:R-:W-:-:S04]  /*0110*/  IMAD.IADD R9, R0, 0x1, -R9 ;  /* 0x0000000100097824 */ /* 0x000fc800078e0a09 */
[----:B----4-:R-:W-:Y:S02]  /*0120*/  IMAD.WIDE R4, R9, 0x4, R4 ;  /* 0x0000000409047825 */ /* 0x010fe400078e0204 */
[----:B------:R-:W3:Y:S04]  /*0130*/  LDC.64 R8, c[0x0][0x228] ;  /* 0x00008a00ff087b82 */ /* 0x000ee80000000a00 */
[----:B------:R-:W2:Y:S04]  /*0140*/  LDG.E.EL.64 R4, desc[UR4][R4.64] ;  /* 0x0000000404047981 */ /* 0x000ea8000c2e1b00 */
[----:B-1----:R-:W4:Y:S01]  /*0150*/  LDG.E R6, desc[UR4][R6.64] ;  /* 0x0000000406067981 */ /* 0x002f22000c1e1900 */
[----:B--2---:R-:W-:Y:S01]  /*0160*/  FADD R13, R3, R5 ;  /* 0x00000005030d7221 */ /* 0x004fe20000000000 */
[----:B------:R-:W-:-:S04]  /*0170*/  FADD R11, R2, R4 ;  /* 0x00000004020b7221 */ /* 0x000fc80000000000 */
[-C--:B----4-:R-:W-:Y:S01]  /*0180*/  FSETP.GEU.AND P1, PT, R13, R6.reuse, PT ;  /* 0x000000060d00720b */ /* 0x090fe20003f2e000 */
[C---:B------:R-:W-:Y:S01]  /*0190*/  FADD R13, -R6.reuse, R13 ;  /* 0x0000000d060d7221 */ /* 0x040fe20000000100 */
[----:B------:R-:W-:Y:S01]  /*01a0*/  FADD R10, -R6, R11 ;  /* 0x0000000b060a7221 */ /* 0x000fe20000000100 */
[----:B------:R-:W-:-:S03]  /*01b0*/  FSETP.GEU.AND P0, PT, R11, R6, PT ;  /* 0x000000060b00720b */ /* 0x000fc60003f0e000 */
[----:B------:R-:W-:Y:S02]  /*01c0*/  FSEL R13, R13, RZ, P1 ;  /* 0x000000ff0d0d7208 */ /* 0x000fe40000800000 */
[----:B------:R-:W-:Y:S02]  /*01d0*/  FSEL R11, R10, RZ, P0 ;  /* 0x000000ff0a0b7208 */ /* 0x000fe40000000000 */
[----:B------:R-:W-:Y:S02]  /*01e0*/  FSETP.GTU.AND P0, PT, R13, RZ, PT ;  /* 0x000000ff0d00720b */ /* 0x000fe40003f0c000 */
[----:B------:R-:W-:Y:S01]  /*01f0*/  FSETP.GTU.AND P1, PT, R11, RZ, PT ;  /* 0x000000ff0b00720b */ /* 0x000fe20003f2c000 */
[----:B---3--:R-:W-:Y:S01]  /*0200*/  IMAD.WIDE R2, R0, 0x4, R8 ;  /* 0x0000000400027825 */ /* 0x008fe200078e0208 */
[----:B------:R-:W-:Y:S02]  /*0210*/  SEL R8, RZ, 0x100, P0 ;  /* 0x00000100ff087807 */ /* 0x000fe40000000000 */
[----:B------:R-:W-:-:S02]  /*0220*/  SEL R7, RZ, 0x1, P1 ;  /* 0x00000001ff077807 */ /* 0x000fc40000800000 */
[----:B------:R-:W-:Y:S01]  /*0230*/  IADD3 R4, P2, R0, UR6, RZ ;  /* 0x0000000600047c10 */ /* 0x000fe2000ff5e0ff */
[C---:B------:R-:W-:Y:S01]  /*0240*/  FADD R12, R6.reuse, R11 ;  /* 0x0000000b060c7221 */ /* 0x040fe20000000000 */
[----:B------:R-:W-:Y:S01]  /*0250*/  FADD R13, R6, R13 ;  /* 0x0000000d060d7221 */ /* 0x000fe20000000000 */
[----:B------:R-:W-:Y:S01]  /*0260*/  IMAD.IADD R7, R7, 0x1, R8 ;  /* 0x0000000107077824 */ /* 0x000fe200078e0208 */
[----:B------:R-:W-:-:S03]  /*0270*/  LEA.HI.X.SX32 R5, R0, UR7, 0x1, P2 ;  /* 0x0000000700057c11 */ /* 0x000fc600090f0eff */
[----:B------:R-:W-:Y:S04]  /*0280*/  STG.E.64 desc[UR4][R2.64], R12 ;  /* 0x0000000c02007986 */ /* 0x000fe8000c101b04 */
[----:B------:R-:W-:Y:S01]  /*0290*/  STG.E.U16 desc[UR4][R4.64], R7 ;  /* 0x0000000704007986 */ /* 0x000fe2000c101504 */
[----:B------:R-:W-:Y:S05]  /*02a0*/  EXIT ;  /* 0x000000000000794d */ /* 0x000fea0003800000 */
.L_x_0:
[----:B------:R-:W-:-:S00]  /*02b0*/  BRA `(.L_x_0) ;  /* 0xfffffffc00fc7947 */ /* 0x000fc0000383ffff */
[----:B------:R-:W-:-:S00]  /*02c0*/  NOP ;  /* 0x0000000000007918 */ /* 0x000fc00000000000 */
        /* <DEDUP_REMOVED lines=11> */
.L_x_1:


//--------------------- .nv.constant0.triton_poi_fused_add_convolution_relu_sub_threshold_backward_13 --------------------------
	.section	.nv.constant0.triton_poi_fused_add_convolution_relu_sub_threshold_backward_13,"a",@progbits
	.sectionflags	@""
	.align	4
.nv.constant0.triton_poi_fused_add_convolution_relu_sub_threshold_backward_13:
	.zero		572
